//
// Generated by NVIDIA NVVM Compiler
//
// Compiler Build ID: CL-36424714
// Cuda compilation tools, release 13.0, V13.0.88
// Based on NVVM 20.0.0
//

.version 9.0
.target sm_100
.address_size 64

	// .globl	_Z4gemvPfS_S_

.visible .entry _Z4gemvPfS_S_(
	.param .u64 .ptr .align 1 _Z4gemvPfS_S__param_0,
	.param .u64 .ptr .align 1 _Z4gemvPfS_S__param_1,
	.param .u64 .ptr .align 1 _Z4gemvPfS_S__param_2
)
{
	.reg .pred 	%p<3>;
	.reg .b32 	%r<13>;
	.reg .b32 	%f<52>;
	.reg .b64 	%rd<16>;

	ld.param.u64 	%rd5, [_Z4gemvPfS_S__param_0];
	ld.param.u64 	%rd6, [_Z4gemvPfS_S__param_1];
	ld.param.u64 	%rd7, [_Z4gemvPfS_S__param_2];
	mov.u32 	%r7, %ctaid.x;
	mov.u32 	%r8, %ntid.x;
	mov.u32 	%r9, %tid.x;
	mad.lo.s32 	%r1, %r7, %r8, %r9;
	setp.gt.s32 	%p1, %r1, 2;
	@%p1 bra 	$L__BB0_4;
	shl.b32 	%r11, %r1, 9;
	cvta.to.global.u64 	%rd8, %rd6;
	add.s64 	%rd1, %rd8, 32;
	cvta.to.global.u64 	%rd9, %rd7;
	add.s64 	%rd15, %rd9, 32;
	mov.f32 	%f51, 0f00000000;
	mov.b32 	%r12, 0;
$L__BB0_2:
	mul.wide.s32 	%rd10, %r11, 4;
	add.s64 	%rd11, %rd1, %rd10;
	ld.global.f32 	%f4, [%rd11+-32];
	ld.global.f32 	%f5, [%rd15+-32];
	fma.rn.f32 	%f6, %f4, %f5, %f51;
	ld.global.f32 	%f7, [%rd11+-28];
	ld.global.f32 	%f8, [%rd15+-28];
	fma.rn.f32 	%f9, %f7, %f8, %f6;
	ld.global.f32 	%f10, [%rd11+-24];
	ld.global.f32 	%f11, [%rd15+-24];
	fma.rn.f32 	%f12, %f10, %f11, %f9;
	ld.global.f32 	%f13, [%rd11+-20];
	ld.global.f32 	%f14, [%rd15+-20];
	fma.rn.f32 	%f15, %f13, %f14, %f12;
	ld.global.f32 	%f16, [%rd11+-16];
	ld.global.f32 	%f17, [%rd15+-16];
	fma.rn.f32 	%f18, %f16, %f17, %f15;
	ld.global.f32 	%f19, [%rd11+-12];
	ld.global.f32 	%f20, [%rd15+-12];
	fma.rn.f32 	%f21, %f19, %f20, %f18;
	ld.global.f32 	%f22, [%rd11+-8];
	ld.global.f32 	%f23, [%rd15+-8];
	fma.rn.f32 	%f24, %f22, %f23, %f21;
	ld.global.f32 	%f25, [%rd11+-4];
	ld.global.f32 	%f26, [%rd15+-4];
	fma.rn.f32 	%f27, %f25, %f26, %f24;
	ld.global.f32 	%f28, [%rd11];
	ld.global.f32 	%f29, [%rd15];
	fma.rn.f32 	%f30, %f28, %f29, %f27;
	ld.global.f32 	%f31, [%rd11+4];
	ld.global.f32 	%f32, [%rd15+4];
	fma.rn.f32 	%f33, %f31, %f32, %f30;
	ld.global.f32 	%f34, [%rd11+8];
	ld.global.f32 	%f35, [%rd15+8];
	fma.rn.f32 	%f36, %f34, %f35, %f33;
	ld.global.f32 	%f37, [%rd11+12];
	ld.global.f32 	%f38, [%rd15+12];
	fma.rn.f32 	%f39, %f37, %f38, %f36;
	ld.global.f32 	%f40, [%rd11+16];
	ld.global.f32 	%f41, [%rd15+16];
	fma.rn.f32 	%f42, %f40, %f41, %f39;
	ld.global.f32 	%f43, [%rd11+20];
	ld.global.f32 	%f44, [%rd15+20];
	fma.rn.f32 	%f45, %f43, %f44, %f42;
	ld.global.f32 	%f46, [%rd11+24];
	ld.global.f32 	%f47, [%rd15+24];
	fma.rn.f32 	%f48, %f46, %f47, %f45;
	ld.global.f32 	%f49, [%rd11+28];
	ld.global.f32 	%f50, [%rd15+28];
	fma.rn.f32 	%f51, %f49, %f50, %f48;
	add.s32 	%r12, %r12, 16;
	add.s32 	%r11, %r11, 16;
	add.s64 	%rd15, %rd15, 64;
	setp.ne.s32 	%p2, %r12, 512;
	@%p2 bra 	$L__BB0_2;
	cvta.to.global.u64 	%rd12, %rd5;
	mul.wide.s32 	%rd13, %r1, 4;
	add.s64 	%rd14, %rd12, %rd13;
	st.global.f32 	[%rd14], %f51;
$L__BB0_4:
	ret;

}


// ===== COMPILED SASS (sm_100) =====

	.target	sm_100

	.elftype	@"ET_EXEC"


//--------------------- .note.nv.tkinfo           --------------------------
	.section	.note.nv.tkinfo,"",@"SHT_NOTE"
	.sectionflags	@"SHF_NOTE_NV_TKINFO"
	.tkinfo
        /*0018*/ 	.word	0x00000002
        /*0030*/ 	.string	""
        /*0030*/ 	.string	"ptxas"
        /*0030*/ 	.string	"Cuda compilation tools, release 13.0, V13.0.88"
        /*0030*/ 	.string	"Build cuda_13.0.r13.0/compiler.36424714_0"
        /*0030*/ 	.string	"-arch sm_100 -m 64 "



//--------------------- .note.nv.cuinfo           --------------------------
	.section	.note.nv.cuinfo,"",@"SHT_NOTE"
	.sectionflags	@"SHF_NOTE_NV_CUINFO"
        /*0018*/ 	.short	0x0002
        /*001a*/ 	.short	0x0064
        /*001c*/ 	.short	0x0082
	.zero		2


//--------------------- .nv.info                  --------------------------
	.section	.nv.info,"",@"SHT_CUDA_INFO"
	.align	4


	//----- nvinfo : EIATTR_REGCOUNT
	.align		4
        /*0000*/ 	.byte	0x04, 0x2f
        /*0002*/ 	.short	(.L_1 - .L_0)
	.align		4
.L_0:
        /*0004*/ 	.word	index@(_Z4gemvPfS_S_)
        /*0008*/ 	.word	0x0000001f


	//----- nvinfo : EIATTR_FRAME_SIZE
	.align		4
.L_1:
        /*000c*/ 	.byte	0x04, 0x11
        /*000e*/ 	.short	(.L_3 - .L_2)
	.align		4
.L_2:
        /*0010*/ 	.word	index@(_Z4gemvPfS_S_)
        /*0014*/ 	.word	0x00000000


	//----- nvinfo : EIATTR_MIN_STACK_SIZE
	.align		4
.L_3:
        /*0018*/ 	.byte	0x04, 0x12
        /*001a*/ 	.short	(.L_5 - .L_4)
	.align		4
.L_4:
        /*001c*/ 	.word	index@(_Z4gemvPfS_S_)
        /*0020*/ 	.word	0x00000000
.L_5:


//--------------------- .nv.compat                --------------------------
	.section	.nv.compat,"",@"SHT_CUDA_COMPAT_INFO"
	.align	4
        /*0000*/ 	.byte	0x02, 0x09, 0x00, 0x00, 0x02, 0x02, 0x01, 0x00, 0x02, 0x05, 0x05, 0x00, 0x03, 0x07, 0x01, 0x01
        /*0010*/ 	.byte	0x02, 0x03, 0x00, 0x00, 0x02, 0x06, 0x01, 0x00, 0x04, 0x0b, 0x08, 0x00, 0x09, 0x00, 0x00, 0x00
        /*0020*/ 	.byte	0x00, 0x00, 0x00, 0x00


//--------------------- .nv.info._Z4gemvPfS_S_    --------------------------
	.section	.nv.info._Z4gemvPfS_S_,"",@"SHT_CUDA_INFO"
	.sectionflags	@""
	.align	4


	//----- nvinfo : EIATTR_CUDA_API_VERSION
	.align		4
        /*0000*/ 	.byte	0x04, 0x37
        /*0002*/ 	.short	(.L_7 - .L_6)
.L_6:
        /*0004*/ 	.word	0x00000082


	//----- nvinfo : EIATTR_KPARAM_INFO
	.align		4
.L_7:
        /*0008*/ 	.byte	0x04, 0x17
        /*000a*/ 	.short	(.L_9 - .L_8)
.L_8:
        /*000c*/ 	.word	0x00000000
        /*0010*/ 	.short	0x0002
        /*0012*/ 	.short	0x0010
        /*0014*/ 	.byte	0x00, 0xf5, 0x21, 0x00


	//----- nvinfo : EIATTR_KPARAM_INFO
	.align		4
.L_9:
        /*0018*/ 	.byte	0x04, 0x17
        /*001a*/ 	.short	(.L_11 - .L_10)
.L_10:
        /*001c*/ 	.word	0x00000000
        /*0020*/ 	.short	0x0001
        /*0022*/ 	.short	0x0008
        /*0024*/ 	.byte	0x00, 0xf5, 0x21, 0x00


	//----- nvinfo : EIATTR_KPARAM_INFO
	.align		4
.L_11:
        /*0028*/ 	.byte	0x04, 0x17
        /*002a*/ 	.short	(.L_13 - .L_12)
.L_12:
        /*002c*/ 	.word	0x00000000
        /*0030*/ 	.short	0x0000
        /*0032*/ 	.short	0x0000
        /*0034*/ 	.byte	0x00, 0xf5, 0x21, 0x00


	//----- nvinfo : EIATTR_SPARSE_MMA_MASK
	.align		4
.L_13:
        /*0038*/ 	.byte	0x03, 0x50
        /*003a*/ 	.short	0x0000


	//----- nvinfo : EIATTR_MAXREG_COUNT
	.align		4
        /*003c*/ 	.byte	0x03, 0x1b
        /*003e*/ 	.short	0x00ff


	//----- nvinfo : EIATTR_MERCURY_ISA_VERSION
	.align		4
        /*0040*/ 	.byte	0x03, 0x5f
        /*0042*/ 	.short	0x0101


	//----- nvinfo : EIATTR_VRC_CTA_INIT_COUNT
	.align		4
        /*0044*/ 	.byte	0x02, 0x4a
	.zero		1
	.zero		1


	//----- nvinfo : EIATTR_EXIT_INSTR_OFFSETS
	.align		4
        /*0048*/ 	.byte	0x04, 0x1c
        /*004a*/ 	.short	(.L_15 - .L_14)


	//   ....[0]....
.L_14:
        /*004c*/ 	.word	0x00000060


	//   ....[1]....
        /*0050*/ 	.word	0x000004f0


	//----- nvinfo : EIATTR_CBANK_PARAM_SIZE
	.align		4
.L_15:
        /*0054*/ 	.byte	0x03, 0x19
        /*0056*/ 	.short	0x0018


	//----- nvinfo : EIATTR_PARAM_CBANK
	.align		4
        /*0058*/ 	.byte	0x04, 0x0a
        /*005a*/ 	.short	(.L_17 - .L_16)
	.align		4
.L_16:
        /*005c*/ 	.word	index@(.nv.constant0._Z4gemvPfS_S_)
        /*0060*/ 	.short	0x0380
        /*0062*/ 	.short	0x0018


	//----- nvinfo : EIATTR_SW_WAR
	.align		4
.L_17:
        /*0064*/ 	.byte	0x04, 0x36
        /*0066*/ 	.short	(.L_19 - .L_18)
.L_18:
        /*0068*/ 	.word	0x00000008
.L_19:


//--------------------- .nv.callgraph             --------------------------
	.section	.nv.callgraph,"",@"SHT_CUDA_CALLGRAPH"
	.align	4
	.sectionentsize	8
	.align		4
        /*0000*/ 	.word	0x00000000
	.align		4
        /*0004*/ 	.word	0xffffffff
	.align		4
        /*0008*/ 	.word	0x00000000
	.align		4
        /*000c*/ 	.word	0xfffffffe
	.align		4
        /*0010*/ 	.word	0x00000000
	.align		4
        /*0014*/ 	.word	0xfffffffd
	.align		4
        /*0018*/ 	.word	0x00000000
	.align		4
        /*001c*/ 	.word	0xfffffffc


//--------------------- .text._Z4gemvPfS_S_       --------------------------
	.section	.text._Z4gemvPfS_S_,"ax",@progbits
	.align	128
        .global         _Z4gemvPfS_S_
        .type           _Z4gemvPfS_S_,@function
        .size           _Z4gemvPfS_S_,(.L_x_2 - _Z4gemvPfS_S_)
        .other          _Z4gemvPfS_S_,@"STO_CUDA_ENTRY STV_DEFAULT"
_Z4gemvPfS_S_:
.text._Z4gemvPfS_S_:
[----:B------:R-:W-:Y:S01]  /*0000*/  LDC R1, c[0x0][0x37c] ;  /* 0x0000df00ff017b82 */ /* 0x000fe20000000800 */
[----:B------:R-:W0:Y:S07]  /*0010*/  S2R R3, SR_TID.X ;  /* 0x0000000000037919 */ /* 0x000e2e0000002100 */
[----:B------:R-:W0:Y:S08]  /*0020*/  S2UR UR4, SR_CTAID.X ;  /* 0x00000000000479c3 */ /* 0x000e300000002500 */
[----:B------:R-:W0:Y:S02]  /*0030*/  LDC R0, c[0x0][0x360] ;  /* 0x0000d800ff007b82 */ /* 0x000e240000000800 */
[----:B0-----:R-:W-:-:S05]  /*0040*/  IMAD R0, R0, UR4, R3 ;  /* 0x0000000400007c24 */ /* 0x001fca000f8e0203 */
[----:B------:R-:W-:-:S13]  /*0050*/  ISETP.GT.AND P0, PT, R0, 0x2, PT ;  /* 0x000000020000780c */ /* 0x000fda0003f04270 */
[----:B------:R-:W-:Y:S05]  /*0060*/  @P0 EXIT ;  /* 0x000000000000094d */ /* 0x000fea0003800000 */
[----:B------:R-:W0:Y:S01]  /*0070*/  LDCU.64 UR4, c[0x0][0x390] ;  /* 0x00007200ff0477ac */ /* 0x000e220008000a00 */
[----:B------:R-:W-:Y:S01]  /*0080*/  HFMA2 R15, -RZ, RZ, 0, 0 ;  /* 0x00000000ff0f7431 */ /* 0x000fe200000001ff */
[----:B------:R-:W-:Y:S01]  /*0090*/  SHF.L.U32 R6, R0, 0x9, RZ ;  /* 0x0000000900067819 */ /* 0x000fe200000006ff */
[----:B------:R-:W1:Y:S01]  /*00a0*/  LDCU.64 UR6, c[0x0][0x388] ;  /* 0x00007100ff0677ac */ /* 0x000e620008000a00 */
[----:B------:R-:W2:Y:S01]  /*00b0*/  LDCU.64 UR8, c[0x0][0x358] ;  /* 0x00006b00ff0877ac */ /* 0x000ea20008000a00 */
[----:B0-----:R-:W-:-:S04]  /*00c0*/  UIADD3 UR4, UP1, UPT, UR4, 0x20, URZ ;  /* 0x0000002004047890 */ /* 0x001fc8000ff3e0ff */
[----:B------:R-:W-:Y:S02]  /*00d0*/  UIADD3.X UR5, UPT, UPT, URZ, UR5, URZ, UP1, !UPT ;  /* 0x00000005ff057290 */ /* 0x000fe40008ffe4ff */
[----:B-1----:R-:W-:Y:S01]  /*00e0*/  UIADD3 UR6, UP0, UPT, UR6, 0x20, URZ ;  /* 0x0000002006067890 */ /* 0x002fe2000ff1e0ff */
[----:B------:R-:W-:Y:S01]  /*00f0*/  MOV R2, UR4 ;  /* 0x0000000400027c02 */ /* 0x000fe20008000f00 */
[----:B------:R-:W-:Y:S02]  /*0100*/  UMOV UR4, URZ ;  /* 0x000000ff00047c82 */ /* 0x000fe40008000000 */
[----:B------:R-:W-:Y:S01]  /*0110*/  MOV R3, UR5 ;  /* 0x0000000500037c02 */ /* 0x000fe20008000f00 */
[----:B--2---:R-:W-:-:S12]  /*0120*/  UIADD3.X UR7, UPT, UPT, URZ, UR7, URZ, UP0, !UPT ;  /* 0x00000007ff077290 */ /* 0x004fd800087fe4ff */
.L_x_0:
[----:B------:R-:W-:Y:S01]  /*0130*/  MOV R4, UR6 ;  /* 0x0000000600047c02 */ /* 0x000fe20008000f00 */
[----:B------:R-:W2:Y:S01]  /*0140*/  LDG.E R17, desc[UR8][R2.64+-0x20] ;  /* 0xffffe00802117981 */ /* 0x000ea2000c1e1900 */
[----:B------:R-:W-:-:S03]  /*0150*/  MOV R5, UR7 ;  /* 0x0000000700057c02 */ /* 0x000fc60008000f00 */
[----:B------:R-:W3:Y:S01]  /*0160*/  LDG.E R26, desc[UR8][R2.64+-0x1c] ;  /* 0xffffe408021a7981 */ /* 0x000ee2000c1e1900 */
[----:B------:R-:W-:-:S03]  /*0170*/  IMAD.WIDE R4, R6, 0x4, R4 ;  /* 0x0000000406047825 */ /* 0x000fc600078e0204 */
[----:B------:R-:W4:Y:S04]  /*0180*/  LDG.E R19, desc[UR8][R2.64+-0x18] ;  /* 0xffffe80802137981 */ /* 0x000f28000c1e1900 */
[----:B------:R-:W2:Y:S04]  /*0190*/  LDG.E R16, desc[UR8][R4.64+-0x20] ;  /* 0xffffe00804107981 */ /* 0x000ea8000c1e1900 */
[----:B------:R-:W3:Y:S04]  /*01a0*/  LDG.E R25, desc[UR8][R4.64+-0x1c] ;  /* 0xffffe40804197981 */ /* 0x000ee8000c1e1900 */
[----:B------:R-:W4:Y:S04]  /*01b0*/  LDG.E R20, desc[UR8][R4.64+-0x18] ;  /* 0xffffe80804147981 */ /* 0x000f28000c1e1900 */
[----:B------:R-:W5:Y:S04]  /*01c0*/  LDG.E R22, desc[UR8][R2.64+-0x14] ;  /* 0xffffec0802167981 */ /* 0x000f68000c1e1900 */
        /* <DEDUP_REMOVED lines=11> */
[----:B------:R-:W5:Y:S01]  /*0280*/  LDG.E R18, desc[UR8][R2.64+0x4] ;  /* 0x0000040802127981 */ /* 0x000f62000c1e1900 */
[----:B--2---:R-:W-:-:S03]  /*0290*/  FFMA R16, R16, R17, R15 ;  /* 0x0000001110107223 */ /* 0x004fc6000000000f */
[----:B------:R-:W2:Y:S01]  /*02a0*/  LDG.E R17, desc[UR8][R4.64+0x4] ;  /* 0x0000040804117981 */ /* 0x000ea2000c1e1900 */
[----:B---3--:R-:W-:-:S03]  /*02b0*/  FFMA R25, R25, R26, R16 ;  /* 0x0000001a19197223 */ /* 0x008fc60000000010 */
[----:B------:R-:W3:Y:S04]  /*02c0*/  LDG.E R16, desc[UR8][R2.64+0x8] ;  /* 0x0000080802107981 */ /* 0x000ee8000c1e1900 */
[----:B------:R-:W3:Y:S01]  /*02d0*/  LDG.E R15, desc[UR8][R4.64+0x8] ;  /* 0x00000808040f7981 */ /* 0x000ee2000c1e1900 */
[----:B----4-:R-:W-:-:S03]  /*02e0*/  FFMA R26, R20, R19, R25 ;  /* 0x00000013141a7223 */ /* 0x010fc60000000019 */
[----:B------:R-:W4:Y:S04]  /*02f0*/  LDG.E R20, desc[UR8][R2.64+0xc] ;  /* 0x00000c0802147981 */ /* 0x000f28000c1e1900 */
[----:B------:R-:W4:Y:S01]  /*0300*/  LDG.E R19, desc[UR8][R4.64+0xc] ;  /* 0x00000c0804137981 */ /* 0x000f22000c1e1900 */
[----:B-----5:R-:W-:-:S03]  /*0310*/  FFMA R25, R21, R22, R26 ;  /* 0x0000001615197223 */ /* 0x020fc6000000001a */
[----:B------:R-:W5:Y:S04]  /*0320*/  LDG.E R22, desc[UR8][R2.64+0x10] ;  /* 0x0000100802167981 */ /* 0x000f68000c1e1900 */
[----:B------:R-:W5:Y:S01]  /*0330*/  LDG.E R21, desc[UR8][R4.64+0x10] ;  /* 0x0000100804157981 */ /* 0x000f62000c1e1900 */
[----:B------:R-:W-:-:S03]  /*0340*/  FFMA R26, R24, R23, R25 ;  /* 0x00000017181a7223 */ /* 0x000fc60000000019 */
[----:B------:R-:W5:Y:S04]  /*0350*/  LDG.E R24, desc[UR8][R2.64+0x14] ;  /* 0x0000140802187981 */ /* 0x000f68000c1e1900 */
[----:B------:R-:W5:Y:S01]  /*0360*/  LDG.E R23, desc[UR8][R4.64+0x14] ;  /* 0x0000140804177981 */ /* 0x000f62000c1e1900 */
[----:B------:R-:W-:-:S03]  /*0370*/  FFMA R28, R13, R14, R26 ;  /* 0x0000000e0d1c7223 */ /* 0x000fc6000000001a */
[----:B------:R-:W5:Y:S04]  /*0380*/  LDG.E R13, desc[UR8][R2.64+0x18] ;  /* 0x00001808020d7981 */ /* 0x000f68000c1e1900 */
[----:B------:R-:W5:Y:S04]  /*0390*/  LDG.E R14, desc[UR8][R4.64+0x18] ;  /* 0x00001808040e7981 */ /* 0x000f68000c1e1900 */
[----:B------:R-:W5:Y:S04]  /*03a0*/  LDG.E R25, desc[UR8][R4.64+0x1c] ;  /* 0x00001c0804197981 */ /* 0x000f68000c1e1900 */
[----:B------:R0:W5:Y:S01]  /*03b0*/  LDG.E R26, desc[UR8][R2.64+0x1c] ;  /* 0x00001c08021a7981 */ /* 0x000162000c1e1900 */
[----:B------:R-:W-:-:S04]  /*03c0*/  FFMA R7, R7, R8, R28 ;  /* 0x0000000807077223 */ /* 0x000fc8000000001c */
[----:B------:R-:W-:-:S04]  /*03d0*/  FFMA R7, R12, R9, R7 ;  /* 0x000000090c077223 */ /* 0x000fc80000000007 */
[----:B------:R-:W-:Y:S01]  /*03e0*/  FFMA R10, R10, R11, R7 ;  /* 0x0000000b0a0a7223 */ /* 0x000fe20000000007 */
[----:B------:R-:W-:-:S04]  /*03f0*/  UIADD3 UR4, UPT, UPT, UR4, 0x10, URZ ;  /* 0x0000001004047890 */ /* 0x000fc8000fffe0ff */
[----:B------:R-:W-:Y:S01]  /*0400*/  UISETP.NE.AND UP0, UPT, UR4, 0x200, UPT ;  /* 0x000002000400788c */ /* 0x000fe2000bf05270 */
[----:B0-----:R-:W-:Y:S02]  /*0410*/  IADD3 R2, P0, PT, R2, 0x40, RZ ;  /* 0x0000004002027810 */ /* 0x001fe40007f1e0ff */
[----:B------:R-:W-:Y:S02]  /*0420*/  IADD3 R6, PT, PT, R6, 0x10, RZ ;  /* 0x0000001006067810 */ /* 0x000fe40007ffe0ff */
[----:B------:R-:W-:Y:S01]  /*0430*/  IADD3.X R3, PT, PT, RZ, R3, RZ, P0, !PT ;  /* 0x00000003ff037210 */ /* 0x000fe200007fe4ff */
[----:B--2---:R-:W-:-:S04]  /*0440*/  FFMA R10, R17, R18, R10 ;  /* 0x00000012110a7223 */ /* 0x004fc8000000000a */
[----:B---3--:R-:W-:-:S04]  /*0450*/  FFMA R10, R15, R16, R10 ;  /* 0x000000100f0a7223 */ /* 0x008fc8000000000a */
[----:B----4-:R-:W-:-:S04]  /*0460*/  FFMA R10, R19, R20, R10 ;  /* 0x00000014130a7223 */ /* 0x010fc8000000000a */
[----:B-----5:R-:W-:-:S04]  /*0470*/  FFMA R10, R21, R22, R10 ;  /* 0x00000016150a7223 */ /* 0x020fc8000000000a */
[----:B------:R-:W-:-:S04]  /*0480*/  FFMA R23, R23, R24, R10 ;  /* 0x0000001817177223 */ /* 0x000fc8000000000a */
[----:B------:R-:W-:-:S04]  /*0490*/  FFMA R14, R14, R13, R23 ;  /* 0x0000000d0e0e7223 */ /* 0x000fc80000000017 */
[----:B------:R-:W-:Y:S01]  /*04a0*/  FFMA R15, R25, R26, R14 ;  /* 0x0000001a190f7223 */ /* 0x000fe2000000000e */
[----:B------:R-:W-:Y:S06]  /*04b0*/  BRA.U UP0, `(.L_x_0) ;  /* 0xfffffffd001c7547 */ /* 0x000fec000b83ffff */
[----:B------:R-:W0:Y:S02]  /*04c0*/  LDC.64 R2, c[0x0][0x380] ;  /* 0x0000e000ff027b82 */ /* 0x000e240000000a00 */
[----:B0-----:R-:W-:-:S05]  /*04d0*/  IMAD.WIDE R2, R0, 0x4, R2 ;  /* 0x0000000400027825 */ /* 0x001fca00078e0202 */
[----:B------:R-:W-:Y:S01]  /*04e0*/  STG.E desc[UR8][R2.64], R15 ;  /* 0x0000000f02007986 */ /* 0x000fe2000c101908 */
[----:B------:R-:W-:Y:S05]  /*04f0*/  EXIT ;  /* 0x000000000000794d */ /* 0x000fea0003800000 */
.L_x_1:
[----:B------:R-:W-:-:S00]  /*0500*/  BRA `(.L_x_1) ;  /* 0xfffffffc00fc7947 */ /* 0x000fc0000383ffff */
[----:B------:R-:W-:-:S00]  /*0510*/  NOP ;  /* 0x0000000000007918 */ /* 0x000fc00000000000 */
        /* <DEDUP_REMOVED lines=14> */
.L_x_2:


//--------------------- .nv.shared.reserved.0     --------------------------
	.section	.nv.shared.reserved.0,"aw",@nobits
	.weak		__nv_reservedSMEM_offset_0_alias
	.size		__nv_reservedSMEM_offset_0_alias, 0, 64
	.other		__nv_reservedSMEM_offset_0_alias,@"STO_CUDA_RESERVED_SHARED STV_DEFAULT"
__nv_reservedSMEM_offset_0_alias:
	.zero		0
	.zero		64


//--------------------- .nv.constant0._Z4gemvPfS_S_ --------------------------
	.section	.nv.constant0._Z4gemvPfS_S_,"a",@progbits
	.sectionflags	@""
	.align	4
.nv.constant0._Z4gemvPfS_S_:
	.zero		920


//--------------------- SYMBOLS --------------------------

	.type		.nv.reservedSmem.offset0,@object
	.size		.nv.reservedSmem.offset0,0x4
